	.headerflags	@"EF_CUDA_TEXMODE_UNIFIED EF_CUDA_64BIT_ADDRESS EF_CUDA_ACCELERATORS EF_CUDA_SM90 EF_CUDA_VIRTUAL_SM(EF_CUDA_SM90)"
	.elftype	@"ET_EXEC"


//--------------------- .nv.info                  --------------------------
	.section	.nv.info,"",@"SHT_CUDA_INFO"
	.align	4


	//----- nvinfo : EIATTR_REGCOUNT
	.align		4
        /*0000*/ 	.byte	0x04, 0x2f
        /*0002*/ 	.short	(.L_3 - .L_2)
	.align		4
.L_2:
        /*0004*/ 	.word	index@(triton_per_fused__weight_norm_interface_32)
        /*0008*/ 	.word	0x00000011


	//----- nvinfo : EIATTR_MIN_STACK_SIZE
	.align		4
.L_3:
        /*000c*/ 	.byte	0x04, 0x12
        /*000e*/ 	.short	(.L_5 - .L_4)
	.align		4
.L_4:
        /*0010*/ 	.word	index@(triton_per_fused__weight_norm_interface_32)
        /*0014*/ 	.word	0x00000000


	//----- nvinfo : EIATTR_FRAME_SIZE
	.align		4
.L_5:
        /*0018*/ 	.byte	0x04, 0x11
        /*001a*/ 	.short	(.L_7 - .L_6)
	.align		4
.L_6:
        /*001c*/ 	.word	index@(triton_per_fused__weight_norm_interface_32)
        /*0020*/ 	.word	0x00000000


	//----- nvinfo : EIATTR_MIN_STACK_SIZE
	.align		4
.L_7:
        /*0024*/ 	.byte	0x04, 0x12
        /*0026*/ 	.short	(.L_9 - .L_8)
	.align		4
.L_8:
        /*0028*/ 	.word	index@(triton_per_fused__weight_norm_interface_32)
        /*002c*/ 	.word	0x00000000
.L_9:


//--------------------- .nv.info.triton_per_fused__weight_norm_interface_32 --------------------------
	.section	.nv.info.triton_per_fused__weight_norm_interface_32,"",@"SHT_CUDA_INFO"
	.sectionflags	@""
	.align	4


	//----- nvinfo : EIATTR_CUDA_API_VERSION
	.align		4
        /*0000*/ 	.byte	0x04, 0x37
        /*0002*/ 	.short	(.L_11 - .L_10)
.L_10:
        /*0004*/ 	.word	0x0000007c


	//----- nvinfo : EIATTR_KPARAM_INFO
	.align		4
.L_11:
        /*0008*/ 	.byte	0x04, 0x17
        /*000a*/ 	.short	(.L_13 - .L_12)
.L_12:
        /*000c*/ 	.word	0x00000000
        /*0010*/ 	.short	0x0004
        /*0012*/ 	.short	0x0020
        /*0014*/ 	.byte	0x00, 0xf0, 0x11, 0x00


	//----- nvinfo : EIATTR_KPARAM_INFO
	.align		4
.L_13:
        /*0018*/ 	.byte	0x04, 0x17
        /*001a*/ 	.short	(.L_15 - .L_14)
.L_14:
        /*001c*/ 	.word	0x00000000
        /*0020*/ 	.short	0x0003
        /*0022*/ 	.short	0x0018
        /*0024*/ 	.byte	0x00, 0xf4, 0x21, 0x00


	//----- nvinfo : EIATTR_KPARAM_INFO
	.align		4
.L_15:
        /*0028*/ 	.byte	0x04, 0x17
        /*002a*/ 	.short	(.L_17 - .L_16)
.L_16:
        /*002c*/ 	.word	0x00000000
        /*0030*/ 	.short	0x0002
        /*0032*/ 	.short	0x0010
        /*0034*/ 	.byte	0x00, 0xf4, 0x21, 0x00


	//----- nvinfo : EIATTR_KPARAM_INFO
	.align		4
.L_17:
        /*0038*/ 	.byte	0x04, 0x17
        /*003a*/ 	.short	(.L_19 - .L_18)
.L_18:
        /*003c*/ 	.word	0x00000000
        /*0040*/ 	.short	0x0001
        /*0042*/ 	.short	0x0008
        /*0044*/ 	.byte	0x00, 0xf4, 0x21, 0x00


	//----- nvinfo : EIATTR_KPARAM_INFO
	.align		4
.L_19:
        /*0048*/ 	.byte	0x04, 0x17
        /*004a*/ 	.short	(.L_21 - .L_20)
.L_20:
        /*004c*/ 	.word	0x00000000
        /*0050*/ 	.short	0x0000
        /*0052*/ 	.short	0x0000
        /*0054*/ 	.byte	0x00, 0xf4, 0x21, 0x00


	//----- nvinfo : EIATTR_SPARSE_MMA_MASK
	.align		4
.L_21:
        /*0058*/ 	.byte	0x03, 0x50
        /*005a*/ 	.short	0x0000


	//----- nvinfo : EIATTR_MAXREG_COUNT
	.align		4
        /*005c*/ 	.byte	0x03, 0x1b
        /*005e*/ 	.short	0x00ff


	//----- nvinfo : EIATTR_COOP_GROUP_MASK_REGIDS
	.align		4
        /*0060*/ 	.byte	0x04, 0x29
        /*0062*/ 	.short	(.L_23 - .L_22)


	//   ....[0]....
.L_22:
        /*0064*/ 	.word	0xffffffff


	//   ....[1]....
        /*0068*/ 	.word	0xffffffff


	//   ....[2]....
        /*006c*/ 	.word	0xffffffff


	//   ....[3]....
        /*0070*/ 	.word	0xffffffff


	//   ....[4]....
        /*0074*/ 	.word	0xffffffff


	//   ....[5]....
        /*0078*/ 	.word	0xffffffff


	//   ....[6]....
        /*007c*/ 	.word	0xffffffff


	//   ....[7]....
        /*0080*/ 	.word	0xffffffff


	//   ....[8]....
        /*0084*/ 	.word	0xffffffff


	//   ....[9]....
        /*0088*/ 	.word	0xffffffff


	//----- nvinfo : EIATTR_COOP_GROUP_INSTR_OFFSETS
	.align		4
.L_23:
        /*008c*/ 	.byte	0x04, 0x28
        /*008e*/ 	.short	(.L_25 - .L_24)


	//   ....[0]....
.L_24:
        /*0090*/ 	.word	0x00000140


	//   ....[1]....
        /*0094*/ 	.word	0x00000160


	//   ....[2]....
        /*0098*/ 	.word	0x00000180


	//   ....[3]....
        /*009c*/ 	.word	0x000001a0


	//   ....[4]....
        /*00a0*/ 	.word	0x000001c0


	//   ....[5]....
        /*00a4*/ 	.word	0x000001e0


	//   ....[6]....
        /*00a8*/ 	.word	0x00000200


	//   ....[7]....
        /*00ac*/ 	.word	0x00000220


	//   ....[8]....
        /*00b0*/ 	.word	0x00000240


	//   ....[9]....
        /*00b4*/ 	.word	0x00000260


	//----- nvinfo : EIATTR_EXIT_INSTR_OFFSETS
	.align		4
.L_25:
        /*00b8*/ 	.byte	0x04, 0x1c
        /*00ba*/ 	.short	(.L_27 - .L_26)


	//   ....[0]....
.L_26:
        /*00bc*/ 	.word	0x000003a0


	//   ....[1]....
        /*00c0*/ 	.word	0x000003c0


	//----- nvinfo : EIATTR_REQNTID
	.align		4
.L_27:
        /*00c4*/ 	.byte	0x04, 0x10
        /*00c6*/ 	.short	(.L_29 - .L_28)
.L_28:
        /*00c8*/ 	.word	0x00000040
        /*00cc*/ 	.word	0x00000001
        /*00d0*/ 	.word	0x00000001


	//----- nvinfo : EIATTR_CBANK_PARAM_SIZE
	.align		4
.L_29:
        /*00d4*/ 	.byte	0x03, 0x19
        /*00d6*/ 	.short	0x0024


	//----- nvinfo : EIATTR_PARAM_CBANK
	.align		4
        /*00d8*/ 	.byte	0x04, 0x0a
        /*00da*/ 	.short	(.L_31 - .L_30)
	.align		4
.L_30:
        /*00dc*/ 	.word	index@(.nv.constant0.triton_per_fused__weight_norm_interface_32)
        /*00e0*/ 	.short	0x0210
        /*00e2*/ 	.short	0x0024


	//----- nvinfo : EIATTR_SW_WAR
	.align		4
.L_31:
        /*00e4*/ 	.byte	0x04, 0x36
        /*00e6*/ 	.short	(.L_33 - .L_32)
.L_32:
        /*00e8*/ 	.word	0x00000008
.L_33:


//--------------------- .nv.callgraph             --------------------------
	.section	.nv.callgraph,"",@"SHT_CUDA_CALLGRAPH"
	.align	4
	.sectionentsize	8
	.align		4
        /*0000*/ 	.word	0x00000000
	.align		4
        /*0004*/ 	.word	0xffffffff
	.align		4
        /*0008*/ 	.word	0x00000000
	.align		4
        /*000c*/ 	.word	0xfffffffe
	.align		4
        /*0010*/ 	.word	0x00000000
	.align		4
        /*0014*/ 	.word	0xfffffffd
	.align		4
        /*0018*/ 	.word	0x00000000
	.align		4
        /*001c*/ 	.word	0xfffffffc


//--------------------- .nv.constant4             --------------------------
	.section	.nv.constant4,"a",@progbits
	.align	8
	.align		8
.nv.constant4:
        /*0000*/ 	.dword	_$_str
	.align		8
        /*0008*/ 	.dword	_$_str_$_2


//--------------------- .text.triton_per_fused__weight_norm_interface_32 --------------------------
	.section	.text.triton_per_fused__weight_norm_interface_32,"ax",@progbits
	.sectionflags	@"SHF_BARRIERS=1"
	.align	128
        .global         triton_per_fused__weight_norm_interface_32
        .type           triton_per_fused__weight_norm_interface_32,@function
        .size           triton_per_fused__weight_norm_interface_32,(.L_x_1 - triton_per_fused__weight_norm_interface_32)
        .other          triton_per_fused__weight_norm_interface_32,@"STO_CUDA_ENTRY STV_DEFAULT"
triton_per_fused__weight_norm_interface_32:
.text.triton_per_fused__weight_norm_interface_32:
[----:B------:R-:W0:Y:S02]  /*0000*/  LDC R1, c[0x0][0x28] ;  /* 0x00000a00ff017b82 */ /* 0x000e240000000800 */
[----:B------:R-:W1:Y:S01]  /*0010*/  S2R R12, SR_TID.X ;  /* 0x00000000000c7919 */ /* 0x000e620000002100 */
[----:B------:R-:W2:Y:S01]  /*0020*/  LDC.64 R4, c[0x0][0x218] ;  /* 0x00008600ff047b82 */ /* 0x000ea20000000a00 */
[----:B------:R-:W-:Y:S01]  /*0030*/  HFMA2.MMA R3, -RZ, RZ, 0, 0 ;  /* 0x00000000ff037435 */ /* 0x000fe200000001ff */
[----:B------:R-:W-:Y:S01]  /*0040*/  ULDC.64 UR4, c[0x0][0x208] ;  /* 0x0000820000047ab9 */ /* 0x000fe20000000a00 */
[----:B-1----:R-:W-:-:S04]  /*0050*/  LOP3.LUT R0, R12, 0x1f, RZ, 0xc0, !PT ;  /* 0x0000001f0c007812 */ /* 0x002fc800078ec0ff */
[C---:B------:R-:W-:Y:S01]  /*0060*/  ISETP.GE.U32.AND P0, PT, R0.reuse, 0x1c, PT ;  /* 0x0000001c0000780c */ /* 0x040fe20003f06070 */
[----:B--2---:R-:W-:-:S12]  /*0070*/  IMAD.WIDE.U32 R4, R0, 0x4, R4 ;  /* 0x0000000400047825 */ /* 0x004fd800078e0004 */
[----:B------:R-:W2:Y:S01]  /*0080*/  @!P0 LDG.E R3, desc[UR4][R4.64] ;  /* 0x0000000404038981 */ /* 0x000ea2000c1e1900 */
[----:B------:R-:W-:-:S06]  /*0090*/  MOV R8, RZ ;  /* 0x000000ff00087202 */ /* 0x000fcc0000000f00 */
[----:B------:R-:W3:Y:S01]  /*00a0*/  @!P0 LDG.E R8, desc[UR4][R4.64] ;  /* 0x0000000404088981 */ /* 0x000ee2000c1e1900 */
[----:B------:R-:W1:Y:S03]  /*00b0*/  LDC.64 R6, c[0x0][0x220] ;  /* 0x00008800ff067b82 */ /* 0x000e660000000a00 */
[----:B-1----:R1:W4:Y:S05]  /*00c0*/  LDG.E R2, desc[UR4][R6.64] ;  /* 0x0000000406027981 */ /* 0x00232a000c1e1900 */
[----:B------:R-:W-:Y:S01]  /*00d0*/  BAR.SYNC.DEFER_BLOCKING 0x0 ;  /* 0x0000000000007b1d */ /* 0x000fe20000010000 */
[----:B------:R-:W-:-:S02]  /*00e0*/  LOP3.LUT P1, RZ, R12, 0x3f, RZ, 0xc0, !PT ;  /* 0x0000003f0cff7812 */ /* 0x000fc4000782c0ff */
[----:B--2---:R-:W-:-:S05]  /*00f0*/  SEL R3, R3, RZ, !P0 ;  /* 0x000000ff03037207 */ /* 0x004fca0004000000 */
[----:B------:R-:W-:Y:S01]  /*0100*/  FMUL R9, R3, R3 ;  /* 0x0000000303097220 */ /* 0x000fe20000400000 */
[----:B---3--:R-:W-:-:S04]  /*0110*/  SEL R8, R8, RZ, !P0 ;  /* 0x000000ff08087207 */ /* 0x008fc80004000000 */
[----:B------:R-:W-:Y:S01]  /*0120*/  FSEL R9, R9, RZ, !P0 ;  /* 0x000000ff09097208 */ /* 0x000fe20004000000 */
[----:B------:R-:W-:-:S04]  /*0130*/  FMUL R8, R8, R8 ;  /* 0x0000000808087220 */ /* 0x000fc80000400000 */
[----:B------:R-:W2:Y:S01]  /*0140*/  SHFL.BFLY PT, R10, R9, 0x10, 0x1f ;  /* 0x0e001f00090a7f89 */ /* 0x000ea200000e0000 */
[----:B------:R-:W-:-:S05]  /*0150*/  FSEL R8, R8, RZ, !P0 ;  /* 0x000000ff08087208 */ /* 0x000fca0004000000 */
[----:B------:R-:W1:Y:S01]  /*0160*/  SHFL.BFLY PT, R5, R8, 0x10, 0x1f ;  /* 0x0e001f0008057f89 */ /* 0x000e6200000e0000 */
[----:B--2---:R-:W-:-:S05]  /*0170*/  FADD R10, R9, R10 ;  /* 0x0000000a090a7221 */ /* 0x004fca0000000000 */
[----:B------:R-:W2:Y:S01]  /*0180*/  SHFL.BFLY PT, R11, R10, 0x8, 0x1f ;  /* 0x0d001f000a0b7f89 */ /* 0x000ea200000e0000 */
[----:B-1----:R-:W-:-:S05]  /*0190*/  FADD R7, R8, R5 ;  /* 0x0000000508077221 */ /* 0x002fca0000000000 */
        /* <DEDUP_REMOVED lines=13> */
[----:B--2---:R-:W-:Y:S02]  /*0270*/  FADD R8, R5, R6 ;  /* 0x0000000605087221 */ /* 0x004fe40000000000 */
[----:B------:R-:W2:Y:S02]  /*0280*/  @!P1 LDC.64 R4, c[0x0][0x210] ;  /* 0x00008400ff049b82 */ /* 0x000ea40000000a00 */
[----:B------:R-:W3:Y:S01]  /*0290*/  MUFU.SQRT R11, R8 ;  /* 0x00000008000b7308 */ /* 0x000ee20000002000 */
[----:B-1----:R-:W-:-:S05]  /*02a0*/  FADD R14, R13, R14 ;  /* 0x0000000e0d0e7221 */ /* 0x002fca0000000000 */
[----:B------:R-:W1:Y:S02]  /*02b0*/  LDC.64 R6, c[0x0][0x228] ;  /* 0x00008a00ff067b82 */ /* 0x000e640000000a00 */
[----:B------:R-:W2:Y:S01]  /*02c0*/  MUFU.SQRT R9, R14 ;  /* 0x0000000e00097308 */ /* 0x000ea20000002000 */
[C---:B---3--:R-:W-:Y:S02]  /*02d0*/  FSETP.GT.AND P0, PT, R11.reuse, 8.50705917302346158658e+37, PT ;  /* 0x7e8000000b00780b */ /* 0x048fe40003f04000 */
[C---:B------:R-:W-:Y:S01]  /*02e0*/  FSETP.GEU.AND P2, PT, R11.reuse, 1.175494350822287508e-38, PT ;  /* 0x008000000b00780b */ /* 0x040fe20003f4e000 */
[----:B--2---:R2:W-:Y:S10]  /*02f0*/  @!P1 STG.E desc[UR4][R4.64], R9 ;  /* 0x0000000904009986 */ /* 0x0045f4000c101904 */
[----:B------:R-:W-:Y:S01]  /*0300*/  @P0 FMUL R11, R11, 0.25 ;  /* 0x3e8000000b0b0820 */ /* 0x000fe20000400000 */
[----:B----4-:R-:W-:Y:S01]  /*0310*/  @P0 FMUL R2, R2, 0.25 ;  /* 0x3e80000002020820 */ /* 0x010fe20000400000 */
[----:B------:R-:W-:-:S02]  /*0320*/  LOP3.LUT P0, RZ, R12, 0x20, RZ, 0xc0, !PT ;  /* 0x000000200cff7812 */ /* 0x000fc4000780c0ff */
[----:B------:R-:W-:Y:S01]  /*0330*/  @!P2 FMUL R11, R11, 16777216 ;  /* 0x4b8000000b0ba820 */ /* 0x000fe20000400000 */
[----:B------:R-:W-:Y:S01]  /*0340*/  @!P2 FMUL R2, R2, 16777216 ;  /* 0x4b8000000202a820 */ /* 0x000fe20000400000 */
[----:B------:R-:W-:-:S04]  /*0350*/  ISETP.LT.U32.AND P0, PT, R0, 0x1c, !P0 ;  /* 0x0000001c0000780c */ /* 0x000fc80004701070 */
[----:B------:R-:W3:Y:S02]  /*0360*/  MUFU.RCP R11, R11 ;  /* 0x0000000b000b7308 */ /* 0x000ee40000001000 */
[----:B---3--:R-:W-:-:S04]  /*0370*/  FMUL R2, R11, R2 ;  /* 0x000000020b027220 */ /* 0x008fc80000400000 */
[----:B------:R-:W-:Y:S01]  /*0380*/  FMUL R13, R3, R2 ;  /* 0x00000002030d7220 */ /* 0x000fe20000400000 */
[----:B-1----:R-:W-:Y:S02]  /*0390*/  IMAD.WIDE.U32 R2, R0, 0x4, R6 ;  /* 0x0000000400027825 */ /* 0x002fe400078e0006 */
[----:B--2---:R-:W-:Y:S05]  /*03a0*/  @!P0 EXIT ;  /* 0x000000000000894d */ /* 0x004fea0003800000 */
[----:B------:R-:W-:Y:S01]  /*03b0*/  STG.E desc[UR4][R2.64], R13 ;  /* 0x0000000d02007986 */ /* 0x000fe2000c101904 */
[----:B------:R-:W-:Y:S05]  /*03c0*/  EXIT ;  /* 0x000000000000794d */ /* 0x000fea0003800000 */
.L_x_0:
[----:B------:R-:W-:-:S00]  /*03d0*/  BRA `(.L_x_0) ;  /* 0xfffffffc00fc7947 */ /* 0x000fc0000383ffff */
[----:B------:R-:W-:-:S00]  /*03e0*/  NOP ;  /* 0x0000000000007918 */ /* 0x000fc00000000000 */
        /* <DEDUP_REMOVED lines=9> */
.L_x_1:


//--------------------- .nv.global.init           --------------------------
	.section	.nv.global.init,"aw",@progbits
.nv.global.init:
	.type		_$_str,@object
	.size		_$_str,(_$_str_$_2 - _$_str)
_$_str:
        /*0000*/ 	.byte	0x5f, 0x5f, 0x43, 0x55, 0x44, 0x41, 0x5f, 0x46, 0x54, 0x5a, 0x00
	.type		_$_str_$_2,@object
	.size		_$_str_$_2,(.L_1 - _$_str_$_2)
_$_str_$_2:
        /*000b*/ 	.byte	0x5f, 0x5f, 0x43, 0x55, 0x44, 0x41, 0x5f, 0x50, 0x52, 0x45, 0x43, 0x5f, 0x53, 0x51, 0x52, 0x54
        /*001b*/ 	.byte	0x00
.L_1:


//--------------------- .nv.constant0.triton_per_fused__weight_norm_interface_32 --------------------------
	.section	.nv.constant0.triton_per_fused__weight_norm_interface_32,"a",@progbits
	.sectionflags	@""
	.align	4
.nv.constant0.triton_per_fused__weight_norm_interface_32:
	.zero		564
